	.headerflags	@"EF_CUDA_TEXMODE_UNIFIED EF_CUDA_64BIT_ADDRESS EF_CUDA_ACCELERATORS EF_CUDA_SM90 EF_CUDA_VIRTUAL_SM(EF_CUDA_SM90)"
	.elftype	@"ET_EXEC"


//--------------------- .nv.info                  --------------------------
	.section	.nv.info,"",@"SHT_CUDA_INFO"
	.align	4


	//----- nvinfo : EIATTR_REGCOUNT
	.align		4
        /*0000*/ 	.byte	0x04, 0x2f
        /*0002*/ 	.short	(.L_1 - .L_0)
	.align		4
.L_0:
        /*0004*/ 	.word	index@(triton_poi_fused_addmm_12)
        /*0008*/ 	.word	0x0000000c


	//----- nvinfo : EIATTR_MIN_STACK_SIZE
	.align		4
.L_1:
        /*000c*/ 	.byte	0x04, 0x12
        /*000e*/ 	.short	(.L_3 - .L_2)
	.align		4
.L_2:
        /*0010*/ 	.word	index@(triton_poi_fused_addmm_12)
        /*0014*/ 	.word	0x00000000


	//----- nvinfo : EIATTR_FRAME_SIZE
	.align		4
.L_3:
        /*0018*/ 	.byte	0x04, 0x11
        /*001a*/ 	.short	(.L_5 - .L_4)
	.align		4
.L_4:
        /*001c*/ 	.word	index@(triton_poi_fused_addmm_12)
        /*0020*/ 	.word	0x00000000


	//----- nvinfo : EIATTR_MIN_STACK_SIZE
	.align		4
.L_5:
        /*0024*/ 	.byte	0x04, 0x12
        /*0026*/ 	.short	(.L_7 - .L_6)
	.align		4
.L_6:
        /*0028*/ 	.word	index@(triton_poi_fused_addmm_12)
        /*002c*/ 	.word	0x00000000
.L_7:


//--------------------- .nv.info.triton_poi_fused_addmm_12 --------------------------
	.section	.nv.info.triton_poi_fused_addmm_12,"",@"SHT_CUDA_INFO"
	.sectionflags	@""
	.align	4


	//----- nvinfo : EIATTR_CUDA_API_VERSION
	.align		4
        /*0000*/ 	.byte	0x04, 0x37
        /*0002*/ 	.short	(.L_9 - .L_8)
.L_8:
        /*0004*/ 	.word	0x0000007c


	//----- nvinfo : EIATTR_KPARAM_INFO
	.align		4
.L_9:
        /*0008*/ 	.byte	0x04, 0x17
        /*000a*/ 	.short	(.L_11 - .L_10)
.L_10:
        /*000c*/ 	.word	0x00000000
        /*0010*/ 	.short	0x0002
        /*0012*/ 	.short	0x0010
        /*0014*/ 	.byte	0x00, 0xf0, 0x11, 0x00


	//----- nvinfo : EIATTR_KPARAM_INFO
	.align		4
.L_11:
        /*0018*/ 	.byte	0x04, 0x17
        /*001a*/ 	.short	(.L_13 - .L_12)
.L_12:
        /*001c*/ 	.word	0x00000000
        /*0020*/ 	.short	0x0001
        /*0022*/ 	.short	0x0008
        /*0024*/ 	.byte	0x00, 0xf4, 0x21, 0x00


	//----- nvinfo : EIATTR_KPARAM_INFO
	.align		4
.L_13:
        /*0028*/ 	.byte	0x04, 0x17
        /*002a*/ 	.short	(.L_15 - .L_14)
.L_14:
        /*002c*/ 	.word	0x00000000
        /*0030*/ 	.short	0x0000
        /*0032*/ 	.short	0x0000
        /*0034*/ 	.byte	0x00, 0xf4, 0x21, 0x00


	//----- nvinfo : EIATTR_SPARSE_MMA_MASK
	.align		4
.L_15:
        /*0038*/ 	.byte	0x03, 0x50
        /*003a*/ 	.short	0x0000


	//----- nvinfo : EIATTR_MAXREG_COUNT
	.align		4
        /*003c*/ 	.byte	0x03, 0x1b
        /*003e*/ 	.short	0x00ff


	//----- nvinfo : EIATTR_EXIT_INSTR_OFFSETS
	.align		4
        /*0040*/ 	.byte	0x04, 0x1c
        /*0042*/ 	.short	(.L_17 - .L_16)


	//   ....[0]....
.L_16:
        /*0044*/ 	.word	0x00000100


	//   ....[1]....
        /*0048*/ 	.word	0x00000120


	//----- nvinfo : EIATTR_REQNTID
	.align		4
.L_17:
        /*004c*/ 	.byte	0x04, 0x10
        /*004e*/ 	.short	(.L_19 - .L_18)
.L_18:
        /*0050*/ 	.word	0x00000020
        /*0054*/ 	.word	0x00000001
        /*0058*/ 	.word	0x00000001


	//----- nvinfo : EIATTR_CBANK_PARAM_SIZE
	.align		4
.L_19:
        /*005c*/ 	.byte	0x03, 0x19
        /*005e*/ 	.short	0x0014


	//----- nvinfo : EIATTR_PARAM_CBANK
	.align		4
        /*0060*/ 	.byte	0x04, 0x0a
        /*0062*/ 	.short	(.L_21 - .L_20)
	.align		4
.L_20:
        /*0064*/ 	.word	index@(.nv.constant0.triton_poi_fused_addmm_12)
        /*0068*/ 	.short	0x0210
        /*006a*/ 	.short	0x0014


	//----- nvinfo : EIATTR_SW_WAR
	.align		4
.L_21:
        /*006c*/ 	.byte	0x04, 0x36
        /*006e*/ 	.short	(.L_23 - .L_22)
.L_22:
        /*0070*/ 	.word	0x00000008
.L_23:


//--------------------- .nv.callgraph             --------------------------
	.section	.nv.callgraph,"",@"SHT_CUDA_CALLGRAPH"
	.align	4
	.sectionentsize	8
	.align		4
        /*0000*/ 	.word	0x00000000
	.align		4
        /*0004*/ 	.word	0xffffffff
	.align		4
        /*0008*/ 	.word	0x00000000
	.align		4
        /*000c*/ 	.word	0xfffffffe
	.align		4
        /*0010*/ 	.word	0x00000000
	.align		4
        /*0014*/ 	.word	0xfffffffd
	.align		4
        /*0018*/ 	.word	0x00000000
	.align		4
        /*001c*/ 	.word	0xfffffffc


//--------------------- .text.triton_poi_fused_addmm_12 --------------------------
	.section	.text.triton_poi_fused_addmm_12,"ax",@progbits
	.align	128
        .global         triton_poi_fused_addmm_12
        .type           triton_poi_fused_addmm_12,@function
        .size           triton_poi_fused_addmm_12,(.L_x_1 - triton_poi_fused_addmm_12)
        .other          triton_poi_fused_addmm_12,@"STO_CUDA_ENTRY STV_DEFAULT"
triton_poi_fused_addmm_12:
.text.triton_poi_fused_addmm_12:
[----:B------:R-:W0:Y:S02]  /*0000*/  LDC R1, c[0x0][0x28] ;  /* 0x00000a00ff017b82 */ /* 0x000e240000000800 */
[----:B------:R-:W1:Y:S01]  /*0010*/  S2R R6, SR_TID.X ;  /* 0x0000000000067919 */ /* 0x000e620000002100 */
[----:B------:R-:W2:Y:S01]  /*0020*/  LDC.64 R2, c[0x0][0x210] ;  /* 0x00008400ff027b82 */ /* 0x000ea20000000a00 */
[----:B------:R-:W-:Y:S01]  /*0030*/  IMAD.MOV.U32 R9, RZ, RZ, RZ ;  /* 0x000000ffff097224 */ /* 0x000fe200078e00ff */
[----:B------:R-:W-:Y:S01]  /*0040*/  ULDC.64 UR4, c[0x0][0x208] ;  /* 0x0000820000047ab9 */ /* 0x000fe20000000a00 */
[----:B------:R-:W3:Y:S01]  /*0050*/  S2R R7, SR_CTAID.X ;  /* 0x0000000000077919 */ /* 0x000ee20000002500 */
[----:B-1----:R-:W-:-:S05]  /*0060*/  LOP3.LUT R0, R6, 0xf, RZ, 0xc0, !PT ;  /* 0x0000000f06007812 */ /* 0x002fca00078ec0ff */
[----:B---3--:R-:W-:-:S05]  /*0070*/  IMAD R7, R7, 0x10, R0 ;  /* 0x0000001007077824 */ /* 0x008fca00078e0200 */
[C---:B------:R-:W-:Y:S02]  /*0080*/  ISETP.GE.AND P0, PT, R7.reuse, 0x10, PT ;  /* 0x000000100700780c */ /* 0x040fe40003f06270 */
[----:B------:R-:W-:-:S05]  /*0090*/  SHF.L.U32 R5, R7, 0x4, RZ ;  /* 0x0000000407057819 */ /* 0x000fca00000006ff */
[----:B--2---:R-:W-:Y:S02]  /*00a0*/  IMAD.WIDE R2, R5, 0x4, R2 ;  /* 0x0000000405027825 */ /* 0x004fe400078e0202 */
[----:B------:R-:W1:Y:S04]  /*00b0*/  LDC.64 R4, c[0x0][0x218] ;  /* 0x00008600ff047b82 */ /* 0x000e680000000a00 */
[----:B------:R2:W5:Y:S01]  /*00c0*/  @!P0 LDG.E.EL R9, desc[UR4][R2.64+0x20] ;  /* 0x0000200402098981 */ /* 0x000562000c2e1900 */
[----:B------:R-:W-:-:S04]  /*00d0*/  LOP3.LUT P0, RZ, R6, 0x10, RZ, 0xc0, !PT ;  /* 0x0000001006ff7812 */ /* 0x000fc8000780c0ff */
[C---:B------:R-:W-:Y:S01]  /*00e0*/  ISETP.LT.AND P0, PT, R7.reuse, 0x10, !P0 ;  /* 0x000000100700780c */ /* 0x040fe20004701270 */
[----:B-1----:R-:W-:-:S12]  /*00f0*/  IMAD.WIDE R4, R7, 0x4, R4 ;  /* 0x0000000407047825 */ /* 0x002fd800078e0204 */
[----:B--2---:R-:W-:Y:S05]  /*0100*/  @!P0 EXIT ;  /* 0x000000000000894d */ /* 0x004fea0003800000 */
[----:B-----5:R-:W-:Y:S01]  /*0110*/  STG.E desc[UR4][R4.64], R9 ;  /* 0x0000000904007986 */ /* 0x020fe2000c101904 */
[----:B------:R-:W-:Y:S05]  /*0120*/  EXIT ;  /* 0x000000000000794d */ /* 0x000fea0003800000 */
.L_x_0:
[----:B------:R-:W-:-:S00]  /*0130*/  BRA `(.L_x_0) ;  /* 0xfffffffc00fc7947 */ /* 0x000fc0000383ffff */
[----:B------:R-:W-:-:S00]  /*0140*/  NOP ;  /* 0x0000000000007918 */ /* 0x000fc00000000000 */
        /* <DEDUP_REMOVED lines=11> */
.L_x_1:


//--------------------- .nv.constant0.triton_poi_fused_addmm_12 --------------------------
	.section	.nv.constant0.triton_poi_fused_addmm_12,"a",@progbits
	.sectionflags	@""
	.align	4
.nv.constant0.triton_poi_fused_addmm_12:
	.zero		548
